//
// Generated by NVIDIA NVVM Compiler
//
// Compiler Build ID: CL-36424714
// Cuda compilation tools, release 13.0, V13.0.88
// Based on NVVM 20.0.0
//

.version 9.0
.target sm_100
.address_size 64

	// .globl	_Z11hello_worldv
.extern .func  (.param .b32 func_retval0) vprintf
(
	.param .b64 vprintf_param_0,
	.param .b64 vprintf_param_1
)
;
.global .align 1 .b8 $str[30] = {72, 101, 108, 108, 111, 32, 87, 111, 114, 108, 100, 32, 102, 114, 111, 109, 32, 84, 104, 114, 101, 97, 100, 32, 37, 100, 32, 33, 10};

.visible .entry _Z11hello_worldv()
{
	.local .align 8 .b8 	__local_depot0[8];
	.reg .b64 	%SP;
	.reg .b64 	%SPL;
	.reg .b32 	%r<4>;
	.reg .b64 	%rd<5>;

	mov.u64 	%SPL, __local_depot0;
	cvta.local.u64 	%SP, %SPL;
	add.u64 	%rd1, %SP, 0;
	add.u64 	%rd2, %SPL, 0;
	mov.u32 	%r1, %tid.x;
	st.local.u32 	[%rd2], %r1;
	mov.u64 	%rd3, $str;
	cvta.global.u64 	%rd4, %rd3;
	{ // callseq 0, 0
	.param .b64 param0;
	st.param.b64 	[param0], %rd4;
	.param .b64 param1;
	st.param.b64 	[param1], %rd1;
	.param .b32 retval0;
	call.uni (retval0), 
	vprintf, 
	(
	param0, 
	param1
	);
	ld.param.b32 	%r2, [retval0];
	} // callseq 0
	ret;

}


// ===== COMPILED SASS (sm_100) =====

	.target	sm_100

	.elftype	@"ET_EXEC"


//--------------------- .note.nv.tkinfo           --------------------------
	.section	.note.nv.tkinfo,"",@"SHT_NOTE"
	.sectionflags	@"SHF_NOTE_NV_TKINFO"
	.tkinfo
        /*0018*/ 	.word	0x00000002
        /*0030*/ 	.string	""
        /*0030*/ 	.string	"ptxas"
        /*0030*/ 	.string	"Cuda compilation tools, release 13.0, V13.0.88"
        /*0030*/ 	.string	"Build cuda_13.0.r13.0/compiler.36424714_0"
        /*0030*/ 	.string	"-arch sm_100 -m 64 "



//--------------------- .note.nv.cuinfo           --------------------------
	.section	.note.nv.cuinfo,"",@"SHT_NOTE"
	.sectionflags	@"SHF_NOTE_NV_CUINFO"
        /*0018*/ 	.short	0x0002
        /*001a*/ 	.short	0x0064
        /*001c*/ 	.short	0x0082
	.zero		2


//--------------------- .nv.info                  --------------------------
	.section	.nv.info,"",@"SHT_CUDA_INFO"
	.align	4


	//----- nvinfo : EIATTR_REGCOUNT
	.align		4
        /*0000*/ 	.byte	0x04, 0x2f
        /*0002*/ 	.short	(.L_2 - .L_1)
	.align		4
.L_1:
        /*0004*/ 	.word	index@(_Z11hello_worldv)
        /*0008*/ 	.word	0x00000018


	//----- nvinfo : EIATTR_FRAME_SIZE
	.align		4
.L_2:
        /*000c*/ 	.byte	0x04, 0x11
        /*000e*/ 	.short	(.L_4 - .L_3)
	.align		4
.L_3:
        /*0010*/ 	.word	index@(_Z11hello_worldv)
        /*0014*/ 	.word	0x00000008


	//----- nvinfo : EIATTR_MIN_STACK_SIZE
	.align		4
.L_4:
        /*0018*/ 	.byte	0x04, 0x12
        /*001a*/ 	.short	(.L_6 - .L_5)
	.align		4
.L_5:
        /*001c*/ 	.word	index@(_Z11hello_worldv)
        /*0020*/ 	.word	0x00000008
.L_6:


//--------------------- .nv.compat                --------------------------
	.section	.nv.compat,"",@"SHT_CUDA_COMPAT_INFO"
	.align	4
        /*0000*/ 	.byte	0x02, 0x09, 0x00, 0x00, 0x02, 0x02, 0x01, 0x00, 0x02, 0x05, 0x05, 0x00, 0x03, 0x07, 0x01, 0x01
        /*0010*/ 	.byte	0x02, 0x03, 0x00, 0x00, 0x02, 0x06, 0x01, 0x00, 0x04, 0x0b, 0x08, 0x00, 0x09, 0x00, 0x00, 0x00
        /*0020*/ 	.byte	0x00, 0x00, 0x00, 0x00


//--------------------- .nv.info._Z11hello_worldv --------------------------
	.section	.nv.info._Z11hello_worldv,"",@"SHT_CUDA_INFO"
	.sectionflags	@""
	.align	4


	//----- nvinfo : EIATTR_CUDA_API_VERSION
	.align		4
        /*0000*/ 	.byte	0x04, 0x37
        /*0002*/ 	.short	(.L_8 - .L_7)
.L_7:
        /*0004*/ 	.word	0x00000082


	//----- nvinfo : EIATTR_SPARSE_MMA_MASK
	.align		4
.L_8:
        /*0008*/ 	.byte	0x03, 0x50
        /*000a*/ 	.short	0x0000


	//----- nvinfo : EIATTR_MAXREG_COUNT
	.align		4
        /*000c*/ 	.byte	0x03, 0x1b
        /*000e*/ 	.short	0x00ff


	//----- nvinfo : EIATTR_EXTERNS
	.align		4
        /*0010*/ 	.byte	0x04, 0x0f
        /*0012*/ 	.short	(.L_10 - .L_9)


	//   ....[0]....
	.align		4
.L_9:
        /*0014*/ 	.word	index@(vprintf)


	//----- nvinfo : EIATTR_MERCURY_ISA_VERSION
	.align		4
.L_10:
        /*0018*/ 	.byte	0x03, 0x5f
        /*001a*/ 	.short	0x0101


	//----- nvinfo : EIATTR_VRC_CTA_INIT_COUNT
	.align		4
        /*001c*/ 	.byte	0x02, 0x4a
	.zero		1
	.zero		1


	//----- nvinfo : EIATTR_SYSCALL_OFFSETS
	.align		4
        /*0020*/ 	.byte	0x04, 0x46
        /*0022*/ 	.short	(.L_12 - .L_11)


	//   ....[0]....
.L_11:
        /*0024*/ 	.word	0x000000e0


	//----- nvinfo : EIATTR_EXIT_INSTR_OFFSETS
	.align		4
.L_12:
        /*0028*/ 	.byte	0x04, 0x1c
        /*002a*/ 	.short	(.L_14 - .L_13)


	//   ....[0]....
.L_13:
        /*002c*/ 	.word	0x000000f0


	//----- nvinfo : EIATTR_SW_WAR
	.align		4
.L_14:
        /*0030*/ 	.byte	0x04, 0x36
        /*0032*/ 	.short	(.L_16 - .L_15)
.L_15:
        /*0034*/ 	.word	0x00000008
.L_16:


//--------------------- .nv.callgraph             --------------------------
	.section	.nv.callgraph,"",@"SHT_CUDA_CALLGRAPH"
	.align	4
	.sectionentsize	8
	.align		4
        /*0000*/ 	.word	0x00000000
	.align		4
        /*0004*/ 	.word	0xffffffff
	.align		4
        /*0008*/ 	.word	index@(_Z11hello_worldv)
	.align		4
        /*000c*/ 	.word	index@(vprintf)
	.align		4
        /*0010*/ 	.word	0x00000000
	.align		4
        /*0014*/ 	.word	0xfffffffe
	.align		4
        /*0018*/ 	.word	0x00000000
	.align		4
        /*001c*/ 	.word	0xfffffffd
	.align		4
        /*0020*/ 	.word	0x00000000
	.align		4
        /*0024*/ 	.word	0xfffffffc


//--------------------- .nv.constant4             --------------------------
	.section	.nv.constant4,"a",@progbits
	.align	8
	.align		8
.nv.constant4:
        /*0000*/ 	.dword	vprintf
	.align		8
        /*0008*/ 	.dword	$str


//--------------------- .text._Z11hello_worldv    --------------------------
	.section	.text._Z11hello_worldv,"ax",@progbits
	.align	128
        .global         _Z11hello_worldv
        .type           _Z11hello_worldv,@function
        .size           _Z11hello_worldv,(.L_x_2 - _Z11hello_worldv)
        .other          _Z11hello_worldv,@"STO_CUDA_ENTRY STV_DEFAULT"
_Z11hello_worldv:
.text._Z11hello_worldv:
[----:B------:R-:W0:Y:S01]  /*0000*/  LDC R1, c[0x0][0x37c] ;  /* 0x0000df00ff017b82 */ /* 0x000e220000000800 */
[----:B------:R-:W1:Y:S01]  /*0010*/  S2R R8, SR_TID.X ;  /* 0x0000000000087919 */ /* 0x000e620000002100 */
[----:B0-----:R-:W-:Y:S01]  /*0020*/  VIADD R1, R1, 0xfffffff8 ;  /* 0xfffffff801017836 */ /* 0x001fe20000000000 */
[----:B------:R-:W-:Y:S01]  /*0030*/  MOV R0, 0x0 ;  /* 0x0000000000007802 */ /* 0x000fe20000000f00 */
[----:B------:R-:W0:Y:S04]  /*0040*/  LDCU UR4, c[0x0][0x2f8] ;  /* 0x00005f00ff0477ac */ /* 0x000e280008000800 */
[----:B------:R2:W3:Y:S01]  /*0050*/  LDC.64 R2, c[0x4][R0] ;  /* 0x0100000000027b82 */ /* 0x0004e20000000a00 */
[----:B------:R-:W4:Y:S01]  /*0060*/  LDCU.64 UR6, c[0x4][0x8] ;  /* 0x01000100ff0677ac */ /* 0x000f220008000a00 */
[----:B------:R-:W5:Y:S01]  /*0070*/  LDCU UR5, c[0x0][0x2fc] ;  /* 0x00005f80ff0577ac */ /* 0x000f620008000800 */
[----:B0-----:R-:W-:Y:S01]  /*0080*/  IADD3 R6, P0, PT, R1, UR4, RZ ;  /* 0x0000000401067c10 */ /* 0x001fe2000ff1e0ff */
[----:B----4-:R-:W-:Y:S01]  /*0090*/  IMAD.U32 R4, RZ, RZ, UR6 ;  /* 0x00000006ff047e24 */ /* 0x010fe2000f8e00ff */
[----:B------:R-:W-:-:S03]  /*00a0*/  MOV R5, UR7 ;  /* 0x0000000700057c02 */ /* 0x000fc60008000f00 */
[----:B-----5:R-:W-:Y:S01]  /*00b0*/  IMAD.X R7, RZ, RZ, UR5, P0 ;  /* 0x00000005ff077e24 */ /* 0x020fe200080e06ff */
[----:B-1----:R2:W-:Y:S07]  /*00c0*/  STL [R1], R8 ;  /* 0x0000000801007387 */ /* 0x0025ee0000100800 */
[----:B------:R-:W-:-:S07]  /*00d0*/  LEPC R20, `(.L_x_0) ;  /* 0x000000001014794e */ /* 0x000fce0000000000 */
[----:B--23--:R-:W-:Y:S05]  /*00e0*/  CALL.ABS.NOINC R2 ;  /* 0x0000000002007343 */ /* 0x00cfea0003c00000 */
.L_x_0:
[----:B------:R-:W-:Y:S05]  /*00f0*/  EXIT ;  /* 0x000000000000794d */ /* 0x000fea0003800000 */
.L_x_1:
[----:B------:R-:W-:-:S00]  /*0100*/  BRA `(.L_x_1) ;  /* 0xfffffffc00fc7947 */ /* 0x000fc0000383ffff */
[----:B------:R-:W-:-:S00]  /*0110*/  NOP ;  /* 0x0000000000007918 */ /* 0x000fc00000000000 */
        /* <DEDUP_REMOVED lines=14> */
.L_x_2:


//--------------------- .nv.global.init           --------------------------
	.section	.nv.global.init,"aw",@progbits
.nv.global.init:
	.type		$str,@object
	.size		$str,(.L_0 - $str)
$str:
        /*0000*/ 	.byte	0x48, 0x65, 0x6c, 0x6c, 0x6f, 0x20, 0x57, 0x6f, 0x72, 0x6c, 0x64, 0x20, 0x66, 0x72, 0x6f, 0x6d
        /*0010*/ 	.byte	0x20, 0x54, 0x68, 0x72, 0x65, 0x61, 0x64, 0x20, 0x25, 0x64, 0x20, 0x21, 0x0a, 0x00
.L_0:


//--------------------- .nv.shared.reserved.0     --------------------------
	.section	.nv.shared.reserved.0,"aw",@nobits
	.weak		__nv_reservedSMEM_offset_0_alias
	.size		__nv_reservedSMEM_offset_0_alias, 0, 64
	.other		__nv_reservedSMEM_offset_0_alias,@"STO_CUDA_RESERVED_SHARED STV_DEFAULT"
__nv_reservedSMEM_offset_0_alias:
	.zero		0
	.zero		64


//--------------------- .nv.constant0._Z11hello_worldv --------------------------
	.section	.nv.constant0._Z11hello_worldv,"a",@progbits
	.sectionflags	@""
	.align	4
.nv.constant0._Z11hello_worldv:
	.zero		896


//--------------------- SYMBOLS --------------------------

	.type		.nv.reservedSmem.offset0,@object
	.size		.nv.reservedSmem.offset0,0x4
	.type		vprintf,@function
